//
// Generated by NVIDIA NVVM Compiler
//
// Compiler Build ID: CL-36424714
// Cuda compilation tools, release 13.0, V13.0.88
// Based on NVVM 20.0.0
//

.version 9.0
.target sm_100
.address_size 64

	// .globl	convertNV12ToRGB8P

.visible .entry convertNV12ToRGB8P(
	.param .align 8 .b8 convertNV12ToRGB8P_param_0[16],
	.param .u32 convertNV12ToRGB8P_param_1,
	.param .u32 convertNV12ToRGB8P_param_2,
	.param .u32 convertNV12ToRGB8P_param_3,
	.param .align 8 .b8 convertNV12ToRGB8P_param_4[24],
	.param .u32 convertNV12ToRGB8P_param_5
)
{
	.reg .pred 	%p<4>;
	.reg .b16 	%rs<5>;
	.reg .b32 	%r<32>;
	.reg .b32 	%f<29>;
	.reg .b64 	%rd<27>;
	.reg .b64 	%fd<6>;

	ld.param.u64 	%rd5, [convertNV12ToRGB8P_param_4+16];
	ld.param.u64 	%rd4, [convertNV12ToRGB8P_param_4+8];
	ld.param.u64 	%rd3, [convertNV12ToRGB8P_param_4];
	ld.param.u64 	%rd2, [convertNV12ToRGB8P_param_0+8];
	ld.param.u64 	%rd1, [convertNV12ToRGB8P_param_0];
	ld.param.u32 	%r3, [convertNV12ToRGB8P_param_1];
	ld.param.u32 	%r5, [convertNV12ToRGB8P_param_2];
	ld.param.u32 	%r6, [convertNV12ToRGB8P_param_3];
	ld.param.u32 	%r4, [convertNV12ToRGB8P_param_5];
	mov.u32 	%r8, %ctaid.x;
	mov.u32 	%r9, %ntid.x;
	mul.lo.s32 	%r10, %r9, %r8;
	shl.b32 	%r11, %r10, 1;
	mov.u32 	%r12, %tid.x;
	shl.b32 	%r13, %r12, 1;
	add.s32 	%r1, %r11, %r13;
	mov.u32 	%r14, %ctaid.y;
	mov.u32 	%r15, %ntid.y;
	mov.u32 	%r16, %tid.y;
	mad.lo.s32 	%r17, %r14, %r15, %r16;
	add.s32 	%r18, %r5, -1;
	setp.ge.u32 	%p1, %r1, %r18;
	setp.ge.u32 	%p2, %r17, %r6;
	or.pred  	%p3, %p1, %p2;
	@%p3 bra 	$L__BB0_2;
	cvta.to.global.u64 	%rd6, %rd5;
	cvta.to.global.u64 	%rd7, %rd4;
	cvta.to.global.u64 	%rd8, %rd3;
	cvta.to.global.u64 	%rd9, %rd1;
	cvta.to.global.u64 	%rd10, %rd2;
	mad.lo.s32 	%r19, %r3, %r17, %r1;
	cvt.u64.u32 	%rd11, %r19;
	add.s64 	%rd12, %rd9, %rd11;
	ld.global.u8 	%rs1, [%rd12];
	add.s32 	%r20, %r19, 1;
	cvt.u64.u32 	%rd13, %r20;
	add.s64 	%rd14, %rd9, %rd13;
	ld.global.u8 	%rs2, [%rd14];
	shr.u32 	%r21, %r17, 1;
	mad.lo.s32 	%r22, %r21, %r3, %r1;
	cvt.u64.u32 	%rd15, %r22;
	add.s64 	%rd16, %rd10, %rd15;
	ld.global.u8 	%rs3, [%rd16];
	add.s32 	%r23, %r22, 1;
	cvt.u64.u32 	%rd17, %r23;
	add.s64 	%rd18, %rd10, %rd17;
	ld.global.u8 	%rs4, [%rd18];
	cvt.rn.f32.u16 	%f1, %rs1;
	cvt.rn.f32.u16 	%f2, %rs3;
	add.f32 	%f3, %f2, 0fC3000000;
	cvt.rn.f32.u16 	%f4, %rs4;
	add.f32 	%f5, %f4, 0fC3000000;
	cvt.rn.f64.u16 	%fd1, %rs1;
	cvt.f64.f32 	%fd2, %f5;
	fma.rn.f64 	%fd3, %fd2, 0d3FF23CBE61CFFEB0, %fd1;
	cvt.rn.f32.f64 	%f6, %fd3;
	mul.f32 	%f7, %f3, 0f3ECA0F91;
	sub.f32 	%f8, %f1, %f7;
	mul.f32 	%f9, %f5, 0f3F14A234;
	sub.f32 	%f10, %f8, %f9;
	fma.rn.f32 	%f11, %f3, 0f40020E17, %f1;
	cvt.rn.f32.u16 	%f12, %rs2;
	cvt.rn.f64.u16 	%fd4, %rs2;
	fma.rn.f64 	%fd5, %fd2, 0d3FF23CBE61CFFEB0, %fd4;
	cvt.rn.f32.f64 	%f13, %fd5;
	sub.f32 	%f14, %f12, %f7;
	sub.f32 	%f15, %f14, %f9;
	fma.rn.f32 	%f16, %f3, 0f40020E17, %f12;
	min.f32 	%f17, %f6, 0f437F0000;
	max.f32 	%f18, %f17, 0f00000000;
	cvt.rzi.u32.f32 	%r24, %f18;
	min.f32 	%f19, %f10, 0f437F0000;
	max.f32 	%f20, %f19, 0f00000000;
	cvt.rzi.u32.f32 	%r25, %f20;
	min.f32 	%f21, %f11, 0f437F0000;
	max.f32 	%f22, %f21, 0f00000000;
	cvt.rzi.u32.f32 	%r26, %f22;
	min.f32 	%f23, %f13, 0f437F0000;
	max.f32 	%f24, %f23, 0f00000000;
	cvt.rzi.u32.f32 	%r27, %f24;
	min.f32 	%f25, %f15, 0f437F0000;
	max.f32 	%f26, %f25, 0f00000000;
	cvt.rzi.u32.f32 	%r28, %f26;
	min.f32 	%f27, %f16, 0f437F0000;
	max.f32 	%f28, %f27, 0f00000000;
	cvt.rzi.u32.f32 	%r29, %f28;
	mad.lo.s32 	%r30, %r4, %r17, %r1;
	cvt.u64.u32 	%rd19, %r30;
	add.s64 	%rd20, %rd8, %rd19;
	st.global.u8 	[%rd20], %r24;
	add.s32 	%r31, %r30, 1;
	cvt.u64.u32 	%rd21, %r31;
	add.s64 	%rd22, %rd8, %rd21;
	st.global.u8 	[%rd22], %r27;
	add.s64 	%rd23, %rd7, %rd19;
	st.global.u8 	[%rd23], %r25;
	add.s64 	%rd24, %rd7, %rd21;
	st.global.u8 	[%rd24], %r28;
	add.s64 	%rd25, %rd6, %rd19;
	st.global.u8 	[%rd25], %r26;
	add.s64 	%rd26, %rd6, %rd21;
	st.global.u8 	[%rd26], %r29;
$L__BB0_2:
	ret;

}
	// .globl	convertNV12ToRGB32FP
.visible .entry convertNV12ToRGB32FP(
	.param .align 8 .b8 convertNV12ToRGB32FP_param_0[16],
	.param .u32 convertNV12ToRGB32FP_param_1,
	.param .u32 convertNV12ToRGB32FP_param_2,
	.param .u32 convertNV12ToRGB32FP_param_3,
	.param .align 8 .b8 convertNV12ToRGB32FP_param_4[24],
	.param .u32 convertNV12ToRGB32FP_param_5
)
{
	.reg .pred 	%p<4>;
	.reg .b16 	%rs<5>;
	.reg .b32 	%r<27>;
	.reg .b32 	%f<29>;
	.reg .b64 	%rd<27>;
	.reg .b64 	%fd<6>;

	ld.param.u64 	%rd5, [convertNV12ToRGB32FP_param_4+16];
	ld.param.u64 	%rd4, [convertNV12ToRGB32FP_param_4+8];
	ld.param.u64 	%rd3, [convertNV12ToRGB32FP_param_4];
	ld.param.u64 	%rd2, [convertNV12ToRGB32FP_param_0+8];
	ld.param.u64 	%rd1, [convertNV12ToRGB32FP_param_0];
	ld.param.u32 	%r3, [convertNV12ToRGB32FP_param_1];
	ld.param.u32 	%r5, [convertNV12ToRGB32FP_param_2];
	ld.param.u32 	%r6, [convertNV12ToRGB32FP_param_3];
	ld.param.u32 	%r4, [convertNV12ToRGB32FP_param_5];
	mov.u32 	%r8, %ctaid.x;
	mov.u32 	%r9, %ntid.x;
	mul.lo.s32 	%r10, %r9, %r8;
	shl.b32 	%r11, %r10, 1;
	mov.u32 	%r12, %tid.x;
	shl.b32 	%r13, %r12, 1;
	add.s32 	%r1, %r11, %r13;
	mov.u32 	%r14, %ctaid.y;
	mov.u32 	%r15, %ntid.y;
	mov.u32 	%r16, %tid.y;
	mad.lo.s32 	%r17, %r14, %r15, %r16;
	add.s32 	%r18, %r5, -1;
	setp.ge.u32 	%p1, %r1, %r18;
	setp.ge.u32 	%p2, %r17, %r6;
	or.pred  	%p3, %p1, %p2;
	@%p3 bra 	$L__BB1_2;
	cvta.to.global.u64 	%rd6, %rd5;
	cvta.to.global.u64 	%rd7, %rd4;
	cvta.to.global.u64 	%rd8, %rd3;
	shr.u32 	%r19, %r4, 2;
	cvta.to.global.u64 	%rd9, %rd1;
	cvta.to.global.u64 	%rd10, %rd2;
	mad.lo.s32 	%r20, %r3, %r17, %r1;
	cvt.u64.u32 	%rd11, %r20;
	add.s64 	%rd12, %rd9, %rd11;
	ld.global.u8 	%rs1, [%rd12];
	add.s32 	%r21, %r20, 1;
	cvt.u64.u32 	%rd13, %r21;
	add.s64 	%rd14, %rd9, %rd13;
	ld.global.u8 	%rs2, [%rd14];
	shr.u32 	%r22, %r17, 1;
	mad.lo.s32 	%r23, %r22, %r3, %r1;
	cvt.u64.u32 	%rd15, %r23;
	add.s64 	%rd16, %rd10, %rd15;
	ld.global.u8 	%rs3, [%rd16];
	add.s32 	%r24, %r23, 1;
	cvt.u64.u32 	%rd17, %r24;
	add.s64 	%rd18, %rd10, %rd17;
	ld.global.u8 	%rs4, [%rd18];
	cvt.rn.f32.u16 	%f1, %rs1;
	cvt.rn.f32.u16 	%f2, %rs3;
	add.f32 	%f3, %f2, 0fC3000000;
	cvt.rn.f32.u16 	%f4, %rs4;
	add.f32 	%f5, %f4, 0fC3000000;
	cvt.rn.f64.u16 	%fd1, %rs1;
	cvt.f64.f32 	%fd2, %f5;
	fma.rn.f64 	%fd3, %fd2, 0d3FF23CBE61CFFEB0, %fd1;
	cvt.rn.f32.f64 	%f6, %fd3;
	mul.f32 	%f7, %f3, 0f3ECA0F91;
	sub.f32 	%f8, %f1, %f7;
	mul.f32 	%f9, %f5, 0f3F14A234;
	sub.f32 	%f10, %f8, %f9;
	fma.rn.f32 	%f11, %f3, 0f40020E17, %f1;
	cvt.rn.f32.u16 	%f12, %rs2;
	cvt.rn.f64.u16 	%fd4, %rs2;
	fma.rn.f64 	%fd5, %fd2, 0d3FF23CBE61CFFEB0, %fd4;
	cvt.rn.f32.f64 	%f13, %fd5;
	sub.f32 	%f14, %f12, %f7;
	sub.f32 	%f15, %f14, %f9;
	fma.rn.f32 	%f16, %f3, 0f40020E17, %f12;
	div.rn.f32 	%f17, %f6, 0f437F0000;
	cvt.sat.f32.f32 	%f18, %f17;
	div.rn.f32 	%f19, %f10, 0f437F0000;
	cvt.sat.f32.f32 	%f20, %f19;
	div.rn.f32 	%f21, %f11, 0f437F0000;
	cvt.sat.f32.f32 	%f22, %f21;
	div.rn.f32 	%f23, %f13, 0f437F0000;
	cvt.sat.f32.f32 	%f24, %f23;
	div.rn.f32 	%f25, %f15, 0f437F0000;
	cvt.sat.f32.f32 	%f26, %f25;
	div.rn.f32 	%f27, %f16, 0f437F0000;
	cvt.sat.f32.f32 	%f28, %f27;
	mad.lo.s32 	%r25, %r19, %r17, %r1;
	mul.wide.u32 	%rd19, %r25, 4;
	add.s64 	%rd20, %rd8, %rd19;
	st.global.f32 	[%rd20], %f18;
	add.s32 	%r26, %r25, 1;
	mul.wide.u32 	%rd21, %r26, 4;
	add.s64 	%rd22, %rd8, %rd21;
	st.global.f32 	[%rd22], %f24;
	add.s64 	%rd23, %rd7, %rd19;
	st.global.f32 	[%rd23], %f20;
	add.s64 	%rd24, %rd7, %rd21;
	st.global.f32 	[%rd24], %f26;
	add.s64 	%rd25, %rd6, %rd19;
	st.global.f32 	[%rd25], %f22;
	add.s64 	%rd26, %rd6, %rd21;
	st.global.f32 	[%rd26], %f28;
$L__BB1_2:
	ret;

}


// ===== COMPILED SASS (sm_100) =====

	.target	sm_100

	.elftype	@"ET_EXEC"


//--------------------- .note.nv.tkinfo           --------------------------
	.section	.note.nv.tkinfo,"",@"SHT_NOTE"
	.sectionflags	@"SHF_NOTE_NV_TKINFO"
	.tkinfo
        /*0018*/ 	.word	0x00000002
        /*0030*/ 	.string	""
        /*0030*/ 	.string	"ptxas"
        /*0030*/ 	.string	"Cuda compilation tools, release 13.0, V13.0.88"
        /*0030*/ 	.string	"Build cuda_13.0.r13.0/compiler.36424714_0"
        /*0030*/ 	.string	"-arch sm_100 -m 64 "



//--------------------- .note.nv.cuinfo           --------------------------
	.section	.note.nv.cuinfo,"",@"SHT_NOTE"
	.sectionflags	@"SHF_NOTE_NV_CUINFO"
        /*0018*/ 	.short	0x0002
        /*001a*/ 	.short	0x0064
        /*001c*/ 	.short	0x0082
	.zero		2


//--------------------- .nv.info                  --------------------------
	.section	.nv.info,"",@"SHT_CUDA_INFO"
	.align	4


	//----- nvinfo : EIATTR_REGCOUNT
	.align		4
        /*0000*/ 	.byte	0x04, 0x2f
        /*0002*/ 	.short	(.L_1 - .L_0)
	.align		4
.L_0:
        /*0004*/ 	.word	index@(convertNV12ToRGB8P)
        /*0008*/ 	.word	0x0000001a


	//----- nvinfo : EIATTR_FRAME_SIZE
	.align		4
.L_1:
        /*000c*/ 	.byte	0x04, 0x11
        /*000e*/ 	.short	(.L_3 - .L_2)
	.align		4
.L_2:
        /*0010*/ 	.word	index@(convertNV12ToRGB8P)
        /*0014*/ 	.word	0x00000000


	//----- nvinfo : EIATTR_REGCOUNT
	.align		4
.L_3:
        /*0018*/ 	.byte	0x04, 0x2f
        /*001a*/ 	.short	(.L_5 - .L_4)
	.align		4
.L_4:
        /*001c*/ 	.word	index@(convertNV12ToRGB32FP)
        /*0020*/ 	.word	0x00000018


	//----- nvinfo : EIATTR_FRAME_SIZE
	.align		4
.L_5:
        /*0024*/ 	.byte	0x04, 0x11
        /*0026*/ 	.short	(.L_7 - .L_6)
	.align		4
.L_6:
        /*0028*/ 	.word	index@($__internal_0_$__cuda_sm3x_div_rn_noftz_f32_slowpath)
        /*002c*/ 	.word	0x00000000


	//----- nvinfo : EIATTR_FRAME_SIZE
	.align		4
.L_7:
        /*0030*/ 	.byte	0x04, 0x11
        /*0032*/ 	.short	(.L_9 - .L_8)
	.align		4
.L_8:
        /*0034*/ 	.word	index@(convertNV12ToRGB32FP)
        /*0038*/ 	.word	0x00000000


	//----- nvinfo : EIATTR_MIN_STACK_SIZE
	.align		4
.L_9:
        /*003c*/ 	.byte	0x04, 0x12
        /*003e*/ 	.short	(.L_11 - .L_10)
	.align		4
.L_10:
        /*0040*/ 	.word	index@(convertNV12ToRGB32FP)
        /*0044*/ 	.word	0x00000000


	//----- nvinfo : EIATTR_MIN_STACK_SIZE
	.align		4
.L_11:
        /*0048*/ 	.byte	0x04, 0x12
        /*004a*/ 	.short	(.L_13 - .L_12)
	.align		4
.L_12:
        /*004c*/ 	.word	index@(convertNV12ToRGB8P)
        /*0050*/ 	.word	0x00000000
.L_13:


//--------------------- .nv.compat                --------------------------
	.section	.nv.compat,"",@"SHT_CUDA_COMPAT_INFO"
	.align	4
        /*0000*/ 	.byte	0x02, 0x09, 0x00, 0x00, 0x02, 0x02, 0x01, 0x00, 0x02, 0x05, 0x05, 0x00, 0x03, 0x07, 0x01, 0x01
        /*0010*/ 	.byte	0x02, 0x03, 0x00, 0x00, 0x02, 0x06, 0x01, 0x00, 0x04, 0x0b, 0x08, 0x00, 0x01, 0x00, 0x00, 0x00
        /*0020*/ 	.byte	0x00, 0x00, 0x00, 0x00


//--------------------- .nv.info.convertNV12ToRGB32FP --------------------------
	.section	.nv.info.convertNV12ToRGB32FP,"",@"SHT_CUDA_INFO"
	.sectionflags	@""
	.align	4


	//----- nvinfo : EIATTR_CUDA_API_VERSION
	.align		4
        /*0000*/ 	.byte	0x04, 0x37
        /*0002*/ 	.short	(.L_15 - .L_14)
.L_14:
        /*0004*/ 	.word	0x00000082


	//----- nvinfo : EIATTR_KPARAM_INFO
	.align		4
.L_15:
        /*0008*/ 	.byte	0x04, 0x17
        /*000a*/ 	.short	(.L_17 - .L_16)
.L_16:
        /*000c*/ 	.word	0x00000000
        /*0010*/ 	.short	0x0005
        /*0012*/ 	.short	0x0038
        /*0014*/ 	.byte	0x00, 0xf0, 0x11, 0x00


	//----- nvinfo : EIATTR_KPARAM_INFO
	.align		4
.L_17:
        /*0018*/ 	.byte	0x04, 0x17
        /*001a*/ 	.short	(.L_19 - .L_18)
.L_18:
        /*001c*/ 	.word	0x00000000
        /*0020*/ 	.short	0x0004
        /*0022*/ 	.short	0x0020
        /*0024*/ 	.byte	0x00, 0xf0, 0x61, 0x00


	//----- nvinfo : EIATTR_KPARAM_INFO
	.align		4
.L_19:
        /*0028*/ 	.byte	0x04, 0x17
        /*002a*/ 	.short	(.L_21 - .L_20)
.L_20:
        /*002c*/ 	.word	0x00000000
        /*0030*/ 	.short	0x0003
        /*0032*/ 	.short	0x0018
        /*0034*/ 	.byte	0x00, 0xf0, 0x11, 0x00


	//----- nvinfo : EIATTR_KPARAM_INFO
	.align		4
.L_21:
        /*0038*/ 	.byte	0x04, 0x17
        /*003a*/ 	.short	(.L_23 - .L_22)
.L_22:
        /*003c*/ 	.word	0x00000000
        /*0040*/ 	.short	0x0002
        /*0042*/ 	.short	0x0014
        /*0044*/ 	.byte	0x00, 0xf0, 0x11, 0x00


	//----- nvinfo : EIATTR_KPARAM_INFO
	.align		4
.L_23:
        /*0048*/ 	.byte	0x04, 0x17
        /*004a*/ 	.short	(.L_25 - .L_24)
.L_24:
        /*004c*/ 	.word	0x00000000
        /*0050*/ 	.short	0x0001
        /*0052*/ 	.short	0x0010
        /*0054*/ 	.byte	0x00, 0xf0, 0x11, 0x00


	//----- nvinfo : EIATTR_KPARAM_INFO
	.align		4
.L_25:
        /*0058*/ 	.byte	0x04, 0x17
        /*005a*/ 	.short	(.L_27 - .L_26)
.L_26:
        /*005c*/ 	.word	0x00000000
        /*0060*/ 	.short	0x0000
        /*0062*/ 	.short	0x0000
        /*0064*/ 	.byte	0x00, 0xf0, 0x41, 0x00


	//----- nvinfo : EIATTR_SPARSE_MMA_MASK
	.align		4
.L_27:
        /*0068*/ 	.byte	0x03, 0x50
        /*006a*/ 	.short	0x0000


	//----- nvinfo : EIATTR_MAXREG_COUNT
	.align		4
        /*006c*/ 	.byte	0x03, 0x1b
        /*006e*/ 	.short	0x00ff


	//----- nvinfo : EIATTR_MERCURY_ISA_VERSION
	.align		4
        /*0070*/ 	.byte	0x03, 0x5f
        /*0072*/ 	.short	0x0101


	//----- nvinfo : EIATTR_VRC_CTA_INIT_COUNT
	.align		4
        /*0074*/ 	.byte	0x02, 0x4a
	.zero		1
	.zero		1


	//----- nvinfo : EIATTR_EXIT_INSTR_OFFSETS
	.align		4
        /*0078*/ 	.byte	0x04, 0x1c
        /*007a*/ 	.short	(.L_29 - .L_28)


	//   ....[0]....
.L_28:
        /*007c*/ 	.word	0x000000f0


	//   ....[1]....
        /*0080*/ 	.word	0x00000a40


	//----- nvinfo : EIATTR_CRS_STACK_SIZE
	.align		4
.L_29:
        /*0084*/ 	.byte	0x04, 0x1e
        /*0086*/ 	.short	(.L_31 - .L_30)
.L_30:
        /*0088*/ 	.word	0x00000000


	//----- nvinfo : EIATTR_CBANK_PARAM_SIZE
	.align		4
.L_31:
        /*008c*/ 	.byte	0x03, 0x19
        /*008e*/ 	.short	0x003c


	//----- nvinfo : EIATTR_PARAM_CBANK
	.align		4
        /*0090*/ 	.byte	0x04, 0x0a
        /*0092*/ 	.short	(.L_33 - .L_32)
	.align		4
.L_32:
        /*0094*/ 	.word	index@(.nv.constant0.convertNV12ToRGB32FP)
        /*0098*/ 	.short	0x0380
        /*009a*/ 	.short	0x003c


	//----- nvinfo : EIATTR_SW_WAR
	.align		4
.L_33:
        /*009c*/ 	.byte	0x04, 0x36
        /*009e*/ 	.short	(.L_35 - .L_34)
.L_34:
        /*00a0*/ 	.word	0x00000008
.L_35:


//--------------------- .nv.info.convertNV12ToRGB8P --------------------------
	.section	.nv.info.convertNV12ToRGB8P,"",@"SHT_CUDA_INFO"
	.sectionflags	@""
	.align	4


	//----- nvinfo : EIATTR_CUDA_API_VERSION
	.align		4
        /*0000*/ 	.byte	0x04, 0x37
        /*0002*/ 	.short	(.L_37 - .L_36)
.L_36:
        /*0004*/ 	.word	0x00000082


	//----- nvinfo : EIATTR_KPARAM_INFO
	.align		4
.L_37:
        /*0008*/ 	.byte	0x04, 0x17
        /*000a*/ 	.short	(.L_39 - .L_38)
.L_38:
        /*000c*/ 	.word	0x00000000
        /*0010*/ 	.short	0x0005
        /*0012*/ 	.short	0x0038
        /*0014*/ 	.byte	0x00, 0xf0, 0x11, 0x00


	//----- nvinfo : EIATTR_KPARAM_INFO
	.align		4
.L_39:
        /*0018*/ 	.byte	0x04, 0x17
        /*001a*/ 	.short	(.L_41 - .L_40)
.L_40:
        /*001c*/ 	.word	0x00000000
        /*0020*/ 	.short	0x0004
        /*0022*/ 	.short	0x0020
        /*0024*/ 	.byte	0x00, 0xf0, 0x61, 0x00


	//----- nvinfo : EIATTR_KPARAM_INFO
	.align		4
.L_41:
        /*0028*/ 	.byte	0x04, 0x17
        /*002a*/ 	.short	(.L_43 - .L_42)
.L_42:
        /*002c*/ 	.word	0x00000000
        /*0030*/ 	.short	0x0003
        /*0032*/ 	.short	0x0018
        /*0034*/ 	.byte	0x00, 0xf0, 0x11, 0x00


	//----- nvinfo : EIATTR_KPARAM_INFO
	.align		4
.L_43:
        /*0038*/ 	.byte	0x04, 0x17
        /*003a*/ 	.short	(.L_45 - .L_44)
.L_44:
        /*003c*/ 	.word	0x00000000
        /*0040*/ 	.short	0x0002
        /*0042*/ 	.short	0x0014
        /*0044*/ 	.byte	0x00, 0xf0, 0x11, 0x00


	//----- nvinfo : EIATTR_KPARAM_INFO
	.align		4
.L_45:
        /*0048*/ 	.byte	0x04, 0x17
        /*004a*/ 	.short	(.L_47 - .L_46)
.L_46:
        /*004c*/ 	.word	0x00000000
        /*0050*/ 	.short	0x0001
        /*0052*/ 	.short	0x0010
        /*0054*/ 	.byte	0x00, 0xf0, 0x11, 0x00


	//----- nvinfo : EIATTR_KPARAM_INFO
	.align		4
.L_47:
        /*0058*/ 	.byte	0x04, 0x17
        /*005a*/ 	.short	(.L_49 - .L_48)
.L_48:
        /*005c*/ 	.word	0x00000000
        /*0060*/ 	.short	0x0000
        /*0062*/ 	.short	0x0000
        /*0064*/ 	.byte	0x00, 0xf0, 0x41, 0x00


	//----- nvinfo : EIATTR_SPARSE_MMA_MASK
	.align		4
.L_49:
        /*0068*/ 	.byte	0x03, 0x50
        /*006a*/ 	.short	0x0000


	//----- nvinfo : EIATTR_MAXREG_COUNT
	.align		4
        /*006c*/ 	.byte	0x03, 0x1b
        /*006e*/ 	.short	0x00ff


	//----- nvinfo : EIATTR_MERCURY_ISA_VERSION
	.align		4
        /*0070*/ 	.byte	0x03, 0x5f
        /*0072*/ 	.short	0x0101


	//----- nvinfo : EIATTR_VRC_CTA_INIT_COUNT
	.align		4
        /*0074*/ 	.byte	0x02, 0x4a
	.zero		1
	.zero		1


	//----- nvinfo : EIATTR_EXIT_INSTR_OFFSETS
	.align		4
        /*0078*/ 	.byte	0x04, 0x1c
        /*007a*/ 	.short	(.L_51 - .L_50)


	//   ....[0]....
.L_50:
        /*007c*/ 	.word	0x000000f0


	//   ....[1]....
        /*0080*/ 	.word	0x00000620


	//----- nvinfo : EIATTR_CBANK_PARAM_SIZE
	.align		4
.L_51:
        /*0084*/ 	.byte	0x03, 0x19
        /*0086*/ 	.short	0x003c


	//----- nvinfo : EIATTR_PARAM_CBANK
	.align		4
        /*0088*/ 	.byte	0x04, 0x0a
        /*008a*/ 	.short	(.L_53 - .L_52)
	.align		4
.L_52:
        /*008c*/ 	.word	index@(.nv.constant0.convertNV12ToRGB8P)
        /*0090*/ 	.short	0x0380
        /*0092*/ 	.short	0x003c


	//----- nvinfo : EIATTR_SW_WAR
	.align		4
.L_53:
        /*0094*/ 	.byte	0x04, 0x36
        /*0096*/ 	.short	(.L_55 - .L_54)
.L_54:
        /*0098*/ 	.word	0x00000008
.L_55:


//--------------------- .nv.callgraph             --------------------------
	.section	.nv.callgraph,"",@"SHT_CUDA_CALLGRAPH"
	.align	4
	.sectionentsize	8
	.align		4
        /*0000*/ 	.word	0x00000000
	.align		4
        /*0004*/ 	.word	0xffffffff
	.align		4
        /*0008*/ 	.word	0x00000000
	.align		4
        /*000c*/ 	.word	0xfffffffe
	.align		4
        /*0010*/ 	.word	0x00000000
	.align		4
        /*0014*/ 	.word	0xfffffffd
	.align		4
        /*0018*/ 	.word	0x00000000
	.align		4
        /*001c*/ 	.word	0xfffffffc


//--------------------- .text.convertNV12ToRGB32FP --------------------------
	.section	.text.convertNV12ToRGB32FP,"ax",@progbits
	.align	128
        .global         convertNV12ToRGB32FP
        .type           convertNV12ToRGB32FP,@function
        .size           convertNV12ToRGB32FP,(.L_x_25 - convertNV12ToRGB32FP)
        .other          convertNV12ToRGB32FP,@"STO_CUDA_ENTRY STV_DEFAULT"
convertNV12ToRGB32FP:
.text.convertNV12ToRGB32FP:
[----:B------:R-:W-:Y:S01]  /*0000*/  LDC R1, c[0x0][0x37c] ;  /* 0x0000df00ff017b82 */ /* 0x000fe20000000800 */
[----:B------:R-:W0:Y:S07]  /*0010*/  S2R R3, SR_TID.X ;  /* 0x0000000000037919 */ /* 0x000e2e0000002100 */
[----:B------:R-:W0:Y:S01]  /*0020*/  LDC R0, c[0x0][0x360] ;  /* 0x0000d800ff007b82 */ /* 0x000e220000000800 */
[----:B------:R-:W1:Y:S01]  /*0030*/  LDCU UR4, c[0x0][0x394] ;  /* 0x00007280ff0477ac */ /* 0x000e620008000800 */
[----:B------:R-:W2:Y:S01]  /*0040*/  S2R R2, SR_TID.Y ;  /* 0x0000000000027919 */ /* 0x000ea20000002200 */
[----:B------:R-:W3:Y:S05]  /*0050*/  LDCU UR7, c[0x0][0x398] ;  /* 0x00007300ff0777ac */ /* 0x000eea0008000800 */
[----:B------:R-:W0:Y:S08]  /*0060*/  S2UR UR5, SR_CTAID.X ;  /* 0x00000000000579c3 */ /* 0x000e300000002500 */
[----:B------:R-:W2:Y:S01]  /*0070*/  S2UR UR6, SR_CTAID.Y ;  /* 0x00000000000679c3 */ /* 0x000ea20000002600 */
[----:B-1----:R-:W-:-:S07]  /*0080*/  UIADD3 UR4, UPT, UPT, UR4, -0x1, URZ ;  /* 0xffffffff04047890 */ /* 0x002fce000fffe0ff */
[----:B------:R-:W2:Y:S01]  /*0090*/  LDC R9, c[0x0][0x364] ;  /* 0x0000d900ff097b82 */ /* 0x000ea20000000800 */
[----:B0-----:R-:W-:-:S05]  /*00a0*/  IMAD R0, R0, UR5, R3 ;  /* 0x0000000500007c24 */ /* 0x001fca000f8e0203 */
[----:B------:R-:W-:Y:S01]  /*00b0*/  SHF.L.U32 R8, R0, 0x1, RZ ;  /* 0x0000000100087819 */ /* 0x000fe200000006ff */
[----:B--2---:R-:W-:-:S05]  /*00c0*/  IMAD R9, R9, UR6, R2 ;  /* 0x0000000609097c24 */ /* 0x004fca000f8e0202 */
[----:B---3--:R-:W-:-:S04]  /*00d0*/  ISETP.GE.U32.AND P0, PT, R9, UR7, PT ;  /* 0x0000000709007c0c */ /* 0x008fc8000bf06070 */
[----:B------:R-:W-:-:S13]  /*00e0*/  ISETP.GE.U32.OR P0, PT, R8, UR4, P0 ;  /* 0x0000000408007c0c */ /* 0x000fda0008706470 */
[----:B------:R-:W-:Y:S05]  /*00f0*/  @P0 EXIT ;  /* 0x000000000000094d */ /* 0x000fea0003800000 */
[----:B------:R-:W0:Y:S01]  /*0100*/  LDCU UR4, c[0x0][0x390] ;  /* 0x00007200ff0477ac */ /* 0x000e220008000800 */
[----:B------:R-:W-:Y:S01]  /*0110*/  SHF.R.U32.HI R3, RZ, 0x1, R9 ;  /* 0x00000001ff037819 */ /* 0x000fe20000011609 */
[----:B------:R-:W1:Y:S01]  /*0120*/  LDCU.128 UR8, c[0x0][0x380] ;  /* 0x00007000ff0877ac */ /* 0x000e620008000c00 */
[----:B------:R-:W2:Y:S03]  /*0130*/  LDCU.64 UR6, c[0x0][0x358] ;  /* 0x00006b00ff0677ac */ /* 0x000ea60008000a00 */
[--C-:B0-----:R-:W-:Y:S02]  /*0140*/  IMAD R3, R3, UR4, R8.reuse ;  /* 0x0000000403037c24 */ /* 0x101fe4000f8e0208 */
[----:B------:R-:W-:Y:S02]  /*0150*/  IMAD R0, R9, UR4, R8 ;  /* 0x0000000409007c24 */ /* 0x000fe4000f8e0208 */
[----:B------:R-:W-:-:S03]  /*0160*/  VIADD R4, R3, 0x1 ;  /* 0x0000000103047836 */ /* 0x000fc60000000000 */
[----:B-1----:R-:W-:Y:S02]  /*0170*/  IADD3 R10, P0, PT, R0, UR8, RZ ;  /* 0x00000008000a7c10 */ /* 0x002fe4000ff1e0ff */
[----:B------:R-:W-:-:S03]  /*0180*/  IADD3 R4, P1, PT, R4, UR10, RZ ;  /* 0x0000000a04047c10 */ /* 0x000fc6000ff3e0ff */
[----:B------:R-:W-:Y:S01]  /*0190*/  IMAD.X R11, RZ, RZ, UR9, P0 ;  /* 0x00000009ff0b7e24 */ /* 0x000fe200080e06ff */
[----:B------:R-:W-:Y:S02]  /*01a0*/  IADD3.X R5, PT, PT, RZ, UR11, RZ, P1, !PT ;  /* 0x0000000bff057c10 */ /* 0x000fe40008ffe4ff */
[----:B------:R-:W-:Y:S02]  /*01b0*/  IADD3 R0, PT, PT, R0, 0x1, RZ ;  /* 0x0000000100007810 */ /* 0x000fe40007ffe0ff */
[----:B--2---:R-:W2:Y:S04]  /*01c0*/  LDG.E.U8 R16, desc[UR6][R10.64] ;  /* 0x000000060a107981 */ /* 0x004ea8000c1e1100 */
[----:B------:R-:W3:Y:S01]  /*01d0*/  LDG.E.U8 R4, desc[UR6][R4.64] ;  /* 0x0000000604047981 */ /* 0x000ee2000c1e1100 */
[----:B------:R-:W-:-:S05]  /*01e0*/  IADD3 R12, P0, PT, R0, UR8, RZ ;  /* 0x00000008000c7c10 */ /* 0x000fca000ff1e0ff */
[----:B------:R-:W-:-:S05]  /*01f0*/  IMAD.X R13, RZ, RZ, UR9, P0 ;  /* 0x00000009ff0d7e24 */ /* 0x000fca00080e06ff */
[----:B------:R-:W4:Y:S01]  /*0200*/  LDG.E.U8 R12, desc[UR6][R12.64] ;  /* 0x000000060c0c7981 */ /* 0x000f22000c1e1100 */
[----:B------:R-:W-:-:S04]  /*0210*/  IADD3 R14, P0, PT, R3, UR10, RZ ;  /* 0x0000000a030e7c10 */ /* 0x000fc8000ff1e0ff */
[----:B------:R-:W-:-:S05]  /*0220*/  IADD3.X R15, PT, PT, RZ, UR11, RZ, P0, !PT ;  /* 0x0000000bff0f7c10 */ /* 0x000fca00087fe4ff */
[----:B------:R0:W5:Y:S01]  /*0230*/  LDG.E.U8 R14, desc[UR6][R14.64] ;  /* 0x000000060e0e7981 */ /* 0x000162000c1e1100 */
[----:B------:R-:W-:Y:S01]  /*0240*/  UMOV UR4, 0x61cffeb0 ;  /* 0x61cffeb000047882 */ /* 0x000fe20000000000 */
[----:B------:R-:W-:Y:S01]  /*0250*/  UMOV UR5, 0x3ff23cbe ;  /* 0x3ff23cbe00057882 */ /* 0x000fe20000000000 */
[----:B0-----:R-:W-:Y:S01]  /*0260*/  IMAD.MOV.U32 R15, RZ, RZ, 0x3b808081 ;  /* 0x3b808081ff0f7424 */ /* 0x001fe200078e00ff */
[----:B------:R-:W-:Y:S01]  /*0270*/  BSSY.RECONVERGENT B0, `(.L_x_0) ;  /* 0x0000020000007945 */ /* 0x000fe20003800200 */
[----:B---3--:R-:W-:Y:S01]  /*0280*/  I2FP.F32.U32 R0, R4 ;  /* 0x0000000400007245 */ /* 0x008fe20000201000 */
[----:B--2---:R-:W-:Y:S04]  /*0290*/  I2F.F64.U16 R2, R16 ;  /* 0x0000001000027312 */ /* 0x004fe80000101800 */
[----:B------:R-:W-:-:S04]  /*02a0*/  FADD R5, R0, -128 ;  /* 0xc300000000057421 */ /* 0x000fc80000000000 */
[----:B------:R-:W0:Y:S08]  /*02b0*/  F2F.F64.F32 R6, R5 ;  /* 0x0000000500067310 */ /* 0x000e300000201800 */
[----:B----4-:R-:W1:Y:S01]  /*02c0*/  I2F.F64.U16 R10, R12 ;  /* 0x0000000c000a7312 */ /* 0x010e620000101800 */
[----:B0-----:R-:W-:-:S07]  /*02d0*/  DFMA R2, R6, UR4, R2 ;  /* 0x0000000406027c2b */ /* 0x001fce0008000002 */
[----:B------:R-:W0:Y:S01]  /*02e0*/  F2F.F32.F64 R4, R2 ;  /* 0x0000000200047310 */ /* 0x000e220000301000 */
[----:B-1----:R-:W-:Y:S01]  /*02f0*/  DFMA R6, R6, UR4, R10 ;  /* 0x0000000406067c2b */ /* 0x002fe2000800000a */
[----:B------:R-:W-:-:S06]  /*0300*/  MOV R11, 0x437f0000 ;  /* 0x437f0000000b7802 */ /* 0x000fcc0000000f00 */
[----:B------:R1:W2:Y:S01]  /*0310*/  I2F.U16 R13, R16 ;  /* 0x00000010000d7306 */ /* 0x0002a20000101000 */
[----:B------:R-:W-:Y:S01]  /*0320*/  FFMA R10, R15, -R11, 1 ;  /* 0x3f8000000f0a7423 */ /* 0x000fe2000000080b */
[----:B-----5:R-:W-:-:S06]  /*0330*/  I2FP.F32.U32 R14, R14 ;  /* 0x0000000e000e7245 */ /* 0x020fcc0000201000 */
[----:B------:R-:W3:Y:S01]  /*0340*/  I2F.U16 R17, R12 ;  /* 0x0000000c00117306 */ /* 0x000ee20000101000 */
[----:B------:R-:W-:-:S07]  /*0350*/  FFMA R15, R10, R15, 0.0039215688593685626984 ;  /* 0x3b8080810a0f7423 */ /* 0x000fce000000000f */
[----:B0-----:R-:W0:Y:S01]  /*0360*/  FCHK P0, R4, 255 ;  /* 0x437f000004007902 */ /* 0x001e220000000000 */
[----:B------:R-:W-:Y:S01]  /*0370*/  FADD R14, R14, -128 ;  /* 0xc30000000e0e7421 */ /* 0x000fe20000000000 */
[----:B-1----:R-:W-:-:S03]  /*0380*/  FFMA R16, R4, R15, RZ ;  /* 0x0000000f04107223 */ /* 0x002fc600000000ff */
[C-C-:B--2---:R-:W-:Y:S01]  /*0390*/  FFMA R10, R14.reuse, -0.39465001225471496582, R13.reuse ;  /* 0xbeca0f910e0a7823 */ /* 0x144fe2000000000d */
[C---:B------:R-:W-:Y:S01]  /*03a0*/  FFMA R3, R14.reuse, 2.0321099758148193359, R13 ;  /* 0x40020e170e037823 */ /* 0x040fe2000000000d */
[--C-:B---3--:R-:W-:Y:S01]  /*03b0*/  FFMA R12, R14, -0.39465001225471496582, R17.reuse ;  /* 0xbeca0f910e0c7823 */ /* 0x108fe20000000011 */
[----:B------:R-:W-:Y:S01]  /*03c0*/  FFMA R13, R16, -255, R4 ;  /* 0xc37f0000100d7823 */ /* 0x000fe20000000004 */
[----:B------:R1:W2:Y:S01]  /*03d0*/  F2F.F32.F64 R0, R6 ;  /* 0x0000000600007310 */ /* 0x0002a20000301000 */
[----:B------:R-:W-:Y:S01]  /*03e0*/  FFMA R2, R14, 2.0321099758148193359, R17 ;  /* 0x40020e170e027823 */ /* 0x000fe20000000011 */
[C---:B-1----:R-:W-:Y:S01]  /*03f0*/  FFMA R6, R5.reuse, -0.58060002326965332031, R10 ;  /* 0xbf14a23405067823 */ /* 0x042fe2000000000a */
[----:B------:R-:W-:Y:S01]  /*0400*/  FFMA R5, R5, -0.58060002326965332031, R12 ;  /* 0xbf14a23405057823 */ /* 0x000fe2000000000c */
[----:B------:R-:W-:Y:S01]  /*0410*/  FFMA R10, R15, R13, R16 ;  /* 0x0000000d0f0a7223 */ /* 0x000fe20000000010 */
[----:B0-----:R-:W-:Y:S06]  /*0420*/  @!P0 BRA `(.L_x_1) ;  /* 0x0000000000108947 */ /* 0x001fec0003800000 */
[----:B------:R-:W-:Y:S01]  /*0430*/  IMAD.MOV.U32 R7, RZ, RZ, R4 ;  /* 0x000000ffff077224 */ /* 0x000fe200078e0004 */
[----:B------:R-:W-:-:S07]  /*0440*/  MOV R12, 0x460 ;  /* 0x00000460000c7802 */ /* 0x000fce0000000f00 */
[----:B--2---:R-:W-:Y:S05]  /*0450*/  CALL.REL.NOINC `($__internal_0_$__cuda_sm3x_div_rn_noftz_f32_slowpath) ;  /* 0x00000004007c7944 */ /* 0x004fea0003c00000 */
[----:B------:R-:W-:-:S07]  /*0460*/  MOV R10, R4 ;  /* 0x00000004000a7202 */ /* 0x000fce0000000f00 */
.L_x_1:
[----:B------:R-:W-:Y:S05]  /*0470*/  BSYNC.RECONVERGENT B0 ;  /* 0x0000000000007941 */ /* 0x000fea0003800200 */
.L_x_0:
[----:B------:R-:W-:Y:S01]  /*0480*/  IMAD.MOV.U32 R4, RZ, RZ, 0x3b808081 ;  /* 0x3b808081ff047424 */ /* 0x000fe200078e00ff */
[----:B------:R-:W0:Y:S01]  /*0490*/  FCHK P0, R6, 255 ;  /* 0x437f000006007902 */ /* 0x000e220000000000 */
[----:B------:R-:W-:Y:S01]  /*04a0*/  BSSY.RECONVERGENT B0, `(.L_x_2) ;  /* 0x000000b000007945 */ /* 0x000fe20003800200 */
[----:B------:R-:W-:Y:S01]  /*04b0*/  FADD.SAT R10, RZ, R10 ;  /* 0x0000000aff0a7221 */ /* 0x000fe20000002000 */
[----:B------:R-:W-:-:S04]  /*04c0*/  FFMA R7, R4, -R11, 1 ;  /* 0x3f80000004077423 */ /* 0x000fc8000000080b */
[----:B------:R-:W-:-:S04]  /*04d0*/  FFMA R12, R7, R4, 0.0039215688593685626984 ;  /* 0x3b808081070c7423 */ /* 0x000fc80000000004 */
[----:B------:R-:W-:-:S04]  /*04e0*/  FFMA R7, R6, R12, RZ ;  /* 0x0000000c06077223 */ /* 0x000fc800000000ff */
[----:B------:R-:W-:-:S04]  /*04f0*/  FFMA R4, R7, -255, R6 ;  /* 0xc37f000007047823 */ /* 0x000fc80000000006 */
[----:B------:R-:W-:Y:S01]  /*0500*/  FFMA R4, R12, R4, R7 ;  /* 0x000000040c047223 */ /* 0x000fe20000000007 */
[----:B0-----:R-:W-:Y:S06]  /*0510*/  @!P0 BRA `(.L_x_3) ;  /* 0x00000000000c8947 */ /* 0x001fec0003800000 */
[----:B------:R-:W-:Y:S02]  /*0520*/  MOV R7, R6 ;  /* 0x0000000600077202 */ /* 0x000fe40000000f00 */
[----:B------:R-:W-:-:S07]  /*0530*/  MOV R12, 0x550 ;  /* 0x00000550000c7802 */ /* 0x000fce0000000f00 */
[----:B--2---:R-:W-:Y:S05]  /*0540*/  CALL.REL.NOINC `($__internal_0_$__cuda_sm3x_div_rn_noftz_f32_slowpath) ;  /* 0x0000000400407944 */ /* 0x004fea0003c00000 */
.L_x_3:
[----:B------:R-:W-:Y:S05]  /*0550*/  BSYNC.RECONVERGENT B0 ;  /* 0x0000000000007941 */ /* 0x000fea0003800200 */
.L_x_2:
[----:B------:R-:W-:Y:S01]  /*0560*/  IMAD.MOV.U32 R6, RZ, RZ, 0x3b808081 ;  /* 0x3b808081ff067424 */ /* 0x000fe200078e00ff */
[----:B------:R-:W0:Y:S01]  /*0570*/  FCHK P0, R3, 255 ;  /* 0x437f000003007902 */ /* 0x000e220000000000 */
[----:B------:R-:W-:Y:S02]  /*0580*/  BSSY.RECONVERGENT B0, `(.L_x_4) ;  /* 0x000000c000007945 */ /* 0x000fe40003800200 */
[----:B------:R-:W-:-:S04]  /*0590*/  FFMA R7, R6, -R11, 1 ;  /* 0x3f80000006077423 */ /* 0x000fc8000000080b */
[----:B------:R-:W-:Y:S01]  /*05a0*/  FFMA R13, R7, R6, 0.0039215688593685626984 ;  /* 0x3b808081070d7423 */ /* 0x000fe20000000006 */
[----:B------:R-:W-:-:S03]  /*05b0*/  FADD.SAT R6, RZ, R4 ;  /* 0x00000004ff067221 */ /* 0x000fc60000002000 */
[----:B------:R-:W-:-:S04]  /*05c0*/  FFMA R12, R3, R13, RZ ;  /* 0x0000000d030c7223 */ /* 0x000fc800000000ff */
[----:B------:R-:W-:-:S04]  /*05d0*/  FFMA R7, R12, -255, R3 ;  /* 0xc37f00000c077823 */ /* 0x000fc80000000003 */
[----:B------:R-:W-:Y:S01]  /*05e0*/  FFMA R7, R13, R7, R12 ;  /* 0x000000070d077223 */ /* 0x000fe2000000000c */
[----:B0-----:R-:W-:Y:S06]  /*05f0*/  @!P0 BRA `(.L_x_5) ;  /* 0x0000000000108947 */ /* 0x001fec0003800000 */
[----:B------:R-:W-:Y:S02]  /*0600*/  MOV R7, R3 ;  /* 0x0000000300077202 */ /* 0x000fe40000000f00 */
[----:B------:R-:W-:-:S07]  /*0610*/  MOV R12, 0x630 ;  /* 0x00000630000c7802 */ /* 0x000fce0000000f00 */
[----:B--2---:R-:W-:Y:S05]  /*0620*/  CALL.REL.NOINC `($__internal_0_$__cuda_sm3x_div_rn_noftz_f32_slowpath) ;  /* 0x0000000400087944 */ /* 0x004fea0003c00000 */
[----:B------:R-:W-:-:S07]  /*0630*/  IMAD.MOV.U32 R7, RZ, RZ, R4 ;  /* 0x000000ffff077224 */ /* 0x000fce00078e0004 */
.L_x_5:
[----:B------:R-:W-:Y:S05]  /*0640*/  BSYNC.RECONVERGENT B0 ;  /* 0x0000000000007941 */ /* 0x000fea0003800200 */
.L_x_4:
[----:B------:R-:W-:Y:S01]  /*0650*/  HFMA2 R4, -RZ, RZ, 0.9375, -7.688999176025390625e-06 ;  /* 0x3b808081ff047431 */ /* 0x000fe200000001ff */
[----:B--2---:R-:W0:Y:S01]  /*0660*/  FCHK P0, R0, 255 ;  /* 0x437f000000007902 */ /* 0x004e220000000000 */
[----:B------:R-:W-:Y:S03]  /*0670*/  BSSY.RECONVERGENT B0, `(.L_x_6) ;  /* 0x000000b000007945 */ /* 0x000fe60003800200 */
[----:B------:R-:W-:-:S04]  /*0680*/  FFMA R3, R4, -R11, 1 ;  /* 0x3f80000004037423 */ /* 0x000fc8000000080b */
[----:B------:R-:W-:Y:S01]  /*0690*/  FFMA R12, R3, R4, 0.0039215688593685626984 ;  /* 0x3b808081030c7423 */ /* 0x000fe20000000004 */
[----:B------:R-:W-:-:S03]  /*06a0*/  FADD.SAT R3, RZ, R7 ;  /* 0x00000007ff037221 */ /* 0x000fc60000002000 */
[----:B------:R-:W-:-:S04]  /*06b0*/  FFMA R13, R0, R12, RZ ;  /* 0x0000000c000d7223 */ /* 0x000fc800000000ff */
[----:B------:R-:W-:-:S04]  /*06c0*/  FFMA R4, R13, -255, R0 ;  /* 0xc37f00000d047823 */ /* 0x000fc80000000000 */
[----:B------:R-:W-:Y:S01]  /*06d0*/  FFMA R4, R12, R4, R13 ;  /* 0x000000040c047223 */ /* 0x000fe2000000000d */
[----:B0-----:R-:W-:Y:S06]  /*06e0*/  @!P0 BRA `(.L_x_7) ;  /* 0x00000000000c8947 */ /* 0x001fec0003800000 */
[----:B------:R-:W-:Y:S01]  /*06f0*/  IMAD.MOV.U32 R7, RZ, RZ, R0 ;  /* 0x000000ffff077224 */ /* 0x000fe200078e0000 */
[----:B------:R-:W-:-:S07]  /*0700*/  MOV R12, 0x720 ;  /* 0x00000720000c7802 */ /* 0x000fce0000000f00 */
[----:B------:R-:W-:Y:S05]  /*0710*/  CALL.REL.NOINC `($__internal_0_$__cuda_sm3x_div_rn_noftz_f32_slowpath) ;  /* 0x0000000000cc7944 */ /* 0x000fea0003c00000 */
.L_x_7:
[----:B------:R-:W-:Y:S05]  /*0720*/  BSYNC.RECONVERGENT B0 ;  /* 0x0000000000007941 */ /* 0x000fea0003800200 */
.L_x_6:
[----:B------:R-:W-:Y:S01]  /*0730*/  MOV R0, 0x3b808081 ;  /* 0x3b80808100007802 */ /* 0x000fe20000000f00 */
[----:B------:R-:W0:Y:S01]  /*0740*/  FCHK P0, R5, 255 ;  /* 0x437f000005007902 */ /* 0x000e220000000000 */
        /* <DEDUP_REMOVED lines=11> */
[----:B------:R-:W-:-:S07]  /*0800*/  MOV R7, R4 ;  /* 0x0000000400077202 */ /* 0x000fce0000000f00 */
.L_x_9:
[----:B------:R-:W-:Y:S05]  /*0810*/  BSYNC.RECONVERGENT B0 ;  /* 0x0000000000007941 */ /* 0x000fea0003800200 */
.L_x_8:
[----:B------:R-:W0:Y:S01]  /*0820*/  LDCU UR4, c[0x0][0x3b8] ;  /* 0x00007700ff0477ac */ /* 0x000e220008000800 */
[----:B------:R-:W-:Y:S01]  /*0830*/  IMAD.MOV.U32 R4, RZ, RZ, 0x3b808081 ;  /* 0x3b808081ff047424 */ /* 0x000fe200078e00ff */
[----:B------:R-:W1:Y:S01]  /*0840*/  FCHK P0, R2, 255 ;  /* 0x437f000002007902 */ /* 0x000e620000000000 */
[----:B------:R-:W-:Y:S02]  /*0850*/  BSSY.RECONVERGENT B0, `(.L_x_10) ;  /* 0x000000c000007945 */ /* 0x000fe40003800200 */
[----:B------:R-:W-:-:S04]  /*0860*/  FFMA R5, R4, -R11, 1 ;  /* 0x3f80000004057423 */ /* 0x000fc8000000080b */
[----:B------:R-:W-:-:S04]  /*0870*/  FFMA R12, R5, R4, 0.0039215688593685626984 ;  /* 0x3b808081050c7423 */ /* 0x000fc80000000004 */
[----:B------:R-:W-:-:S04]  /*0880*/  FFMA R5, R2, R12, RZ ;  /* 0x0000000c02057223 */ /* 0x000fc800000000ff */
[----:B------:R-:W-:Y:S01]  /*0890*/  FFMA R4, R5, -255, R2 ;  /* 0xc37f000005047823 */ /* 0x000fe20000000002 */
[----:B0-----:R-:W-:-:S03]  /*08a0*/  USHF.R.U32.HI UR4, URZ, 0x2, UR4 ;  /* 0x00000002ff047899 */ /* 0x001fc60008011604 */
[----:B------:R-:W-:Y:S01]  /*08b0*/  FFMA R4, R12, R4, R5 ;  /* 0x000000040c047223 */ /* 0x000fe20000000005 */
[----:B------:R-:W-:Y:S01]  /*08c0*/  FADD.SAT R5, RZ, R7 ;  /* 0x00000007ff057221 */ /* 0x000fe20000002000 */
[----:B-1----:R-:W-:Y:S07]  /*08d0*/  @!P0 BRA `(.L_x_11) ;  /* 0x00000000000c8947 */ /* 0x002fee0003800000 */
[----:B------:R-:W-:Y:S02]  /*08e0*/  MOV R7, R2 ;  /* 0x0000000200077202 */ /* 0x000fe40000000f00 */
[----:B------:R-:W-:-:S07]  /*08f0*/  MOV R12, 0x910 ;  /* 0x00000910000c7802 */ /* 0x000fce0000000f00 */
[----:B------:R-:W-:Y:S05]  /*0900*/  CALL.REL.NOINC `($__internal_0_$__cuda_sm3x_div_rn_noftz_f32_slowpath) ;  /* 0x0000000000507944 */ /* 0x000fea0003c00000 */
.L_x_11:
[----:B------:R-:W-:Y:S05]  /*0910*/  BSYNC.RECONVERGENT B0 ;  /* 0x0000000000007941 */ /* 0x000fea0003800200 */
.L_x_10:
[----:B------:R-:W0:Y:S01]  /*0920*/  LDC.64 R16, c[0x0][0x3a0] ;  /* 0x0000e800ff107b82 */ /* 0x000e220000000a00 */
[----:B------:R-:W-:-:S05]  /*0930*/  IMAD R21, R9, UR4, R8 ;  /* 0x0000000409157c24 */ /* 0x000fca000f8e0208 */
[C---:B------:R-:W-:Y:S02]  /*0940*/  IADD3 R7, PT, PT, R21.reuse, 0x1, RZ ;  /* 0x0000000115077810 */ /* 0x040fe40007ffe0ff */
[----:B------:R-:W1:Y:S08]  /*0950*/  LDC.64 R14, c[0x0][0x3a8] ;  /* 0x0000ea00ff0e7b82 */ /* 0x000e700000000a00 */
[----:B------:R-:W2:Y:S01]  /*0960*/  LDC.64 R12, c[0x0][0x3b0] ;  /* 0x0000ec00ff0c7b82 */ /* 0x000ea20000000a00 */
[----:B0-----:R-:W-:-:S04]  /*0970*/  IMAD.WIDE.U32 R18, R21, 0x4, R16 ;  /* 0x0000000415127825 */ /* 0x001fc800078e0010 */
[----:B------:R-:W-:Y:S01]  /*0980*/  IMAD.WIDE.U32 R16, R7, 0x4, R16 ;  /* 0x0000000407107825 */ /* 0x000fe200078e0010 */
[----:B------:R-:W-:Y:S03]  /*0990*/  STG.E desc[UR6][R18.64], R10 ;  /* 0x0000000a12007986 */ /* 0x000fe6000c101906 */
[--C-:B-1----:R-:W-:Y:S01]  /*09a0*/  IMAD.WIDE.U32 R8, R21, 0x4, R14.reuse ;  /* 0x0000000415087825 */ /* 0x102fe200078e000e */
[----:B------:R-:W-:Y:S03]  /*09b0*/  STG.E desc[UR6][R16.64], R0 ;  /* 0x0000000010007986 */ /* 0x000fe6000c101906 */
[----:B------:R-:W-:Y:S01]  /*09c0*/  IMAD.WIDE.U32 R14, R7, 0x4, R14 ;  /* 0x00000004070e7825 */ /* 0x000fe200078e000e */
[----:B------:R-:W-:Y:S03]  /*09d0*/  STG.E desc[UR6][R8.64], R6 ;  /* 0x0000000608007986 */ /* 0x000fe6000c101906 */
[--C-:B--2---:R-:W-:Y:S01]  /*09e0*/  IMAD.WIDE.U32 R20, R21, 0x4, R12.reuse ;  /* 0x0000000415147825 */ /* 0x104fe200078e000c */
[----:B------:R-:W-:Y:S03]  /*09f0*/  STG.E desc[UR6][R14.64], R5 ;  /* 0x000000050e007986 */ /* 0x000fe6000c101906 */
[----:B------:R-:W-:-:S04]  /*0a00*/  IMAD.WIDE.U32 R12, R7, 0x4, R12 ;  /* 0x00000004070c7825 */ /* 0x000fc800078e000c */
[----:B------:R-:W-:Y:S01]  /*0a10*/  FADD.SAT R7, RZ, R4 ;  /* 0x00000004ff077221 */ /* 0x000fe20000002000 */
[----:B------:R-:W-:Y:S04]  /*0a20*/  STG.E desc[UR6][R20.64], R3 ;  /* 0x0000000314007986 */ /* 0x000fe8000c101906 */
[----:B------:R-:W-:Y:S01]  /*0a30*/  STG.E desc[UR6][R12.64], R7 ;  /* 0x000000070c007986 */ /* 0x000fe2000c101906 */
[----:B------:R-:W-:Y:S05]  /*0a40*/  EXIT ;  /* 0x000000000000794d */ /* 0x000fea0003800000 */
        .weak           $__internal_0_$__cuda_sm3x_div_rn_noftz_f32_slowpath
        .type           $__internal_0_$__cuda_sm3x_div_rn_noftz_f32_slowpath,@function
        .size           $__internal_0_$__cuda_sm3x_div_rn_noftz_f32_slowpath,(.L_x_25 - $__internal_0_$__cuda_sm3x_div_rn_noftz_f32_slowpath)
$__internal_0_$__cuda_sm3x_div_rn_noftz_f32_slowpath:
[----:B------:R-:W-:Y:S01]  /*0a50*/  SHF.R.U32.HI R13, RZ, 0x17, R11 ;  /* 0x00000017ff0d7819 */ /* 0x000fe2000001160b */
[----:B------:R-:W-:Y:S01]  /*0a60*/  BSSY.RECONVERGENT B1, `(.L_x_12) ;  /* 0x0000064000017945 */ /* 0x000fe20003800200 */
[----:B------:R-:W-:Y:S01]  /*0a70*/  SHF.R.U32.HI R4, RZ, 0x17, R7 ;  /* 0x00000017ff047819 */ /* 0x000fe20000011607 */
[----:B------:R-:W-:Y:S01]  /*0a80*/  HFMA2 R16, -RZ, RZ, 3.748046875, 0 ;  /* 0x437f0000ff107431 */ /* 0x000fe200000001ff */
[----:B------:R-:W-:Y:S02]  /*0a90*/  LOP3.LUT R13, R13, 0xff, RZ, 0xc0, !PT ;  /* 0x000000ff0d0d7812 */ /* 0x000fe400078ec0ff */
[----:B------:R-:W-:-:S03]  /*0aa0*/  LOP3.LUT R18, R4, 0xff, RZ, 0xc0, !PT ;  /* 0x000000ff04127812 */ /* 0x000fc600078ec0ff */
[----:B------:R-:W-:Y:S01]  /*0ab0*/  VIADD R15, R13, 0xffffffff ;  /* 0xffffffff0d0f7836 */ /* 0x000fe20000000000 */
[----:B------:R-:W-:-:S04]  /*0ac0*/  IADD3 R17, PT, PT, R18, -0x1, RZ ;  /* 0xffffffff12117810 */ /* 0x000fc80007ffe0ff */
[----:B------:R-:W-:-:S04]  /*0ad0*/  ISETP.GT.U32.AND P0, PT, R15, 0xfd, PT ;  /* 0x000000fd0f00780c */ /* 0x000fc80003f04070 */
[----:B------:R-:W-:-:S13]  /*0ae0*/  ISETP.GT.U32.OR P0, PT, R17, 0xfd, P0 ;  /* 0x000000fd1100780c */ /* 0x000fda0000704470 */
[----:B------:R-:W-:Y:S01]  /*0af0*/  @!P0 IMAD.MOV.U32 R14, RZ, RZ, RZ ;  /* 0x000000ffff0e8224 */ /* 0x000fe200078e00ff */
[----:B------:R-:W-:Y:S06]  /*0b00*/  @!P0 BRA `(.L_x_13) ;  /* 0x0000000000608947 */ /* 0x000fec0003800000 */
[----:B------:R-:W-:Y:S02]  /*0b10*/  MOV R4, 0x437f0000 ;  /* 0x437f000000047802 */ /* 0x000fe40000000f00 */
[----:B------:R-:W-:Y:S02]  /*0b20*/  FSETP.GTU.FTZ.AND P0, PT, |R7|, +INF , PT ;  /* 0x7f8000000700780b */ /* 0x000fe40003f1c200 */
[----:B------:R-:W-:-:S04]  /*0b30*/  FSETP.GTU.FTZ.AND P1, PT, |R4|, +INF , PT ;  /* 0x7f8000000400780b */ /* 0x000fc80003f3c200 */
[----:B------:R-:W-:-:S13]  /*0b40*/  PLOP3.LUT P0, PT, P0, P1, PT, 0xf8, 0x8f ;  /* 0x00000000008f781c */ /* 0x000fda0000703f70 */
[----:B------:R-:W-:Y:S05]  /*0b50*/  @P0 BRA `(.L_x_14) ;  /* 0x00000004004c0947 */ /* 0x000fea0003800000 */
[----:B------:R-:W-:-:S13]  /*0b60*/  LOP3.LUT P0, RZ, R16, 0x7fffffff, R7, 0xc8, !PT ;  /* 0x7fffffff10ff7812 */ /* 0x000fda000780c807 */
[----:B------:R-:W-:Y:S05]  /*0b70*/  @!P0 BRA `(.L_x_15) ;  /* 0x00000004003c8947 */ /* 0x000fea0003800000 */
[C---:B------:R-:W-:Y:S02]  /*0b80*/  FSETP.NEU.FTZ.AND P2, PT, |R7|.reuse, +INF , PT ;  /* 0x7f8000000700780b */ /* 0x040fe40003f5d200 */
[----:B------:R-:W-:Y:S02]  /*0b90*/  FSETP.NEU.FTZ.AND P1, PT, |R4|, +INF , PT ;  /* 0x7f8000000400780b */ /* 0x000fe40003f3d200 */
[----:B------:R-:W-:-:S11]  /*0ba0*/  FSETP.NEU.FTZ.AND P0, PT, |R7|, +INF , PT ;  /* 0x7f8000000700780b */ /* 0x000fd60003f1d200 */
[----:B------:R-:W-:Y:S05]  /*0bb0*/  @!P1 BRA !P2, `(.L_x_15) ;  /* 0x00000004002c9947 */ /* 0x000fea0005000000 */
[----:B------:R-:W-:-:S04]  /*0bc0*/  LOP3.LUT P2, RZ, R7, 0x7fffffff, RZ, 0xc0, !PT ;  /* 0x7fffffff07ff7812 */ /* 0x000fc8000784c0ff */
[----:B------:R-:W-:-:S13]  /*0bd0*/  PLOP3.LUT P1, PT, P1, P2, PT, 0x2f, 0xf2 ;  /* 0x0000000000f2781c */ /* 0x000fda0000f24577 */
[----:B------:R-:W-:Y:S05]  /*0be0*/  @P1 BRA `(.L_x_16) ;  /* 0x0000000400181947 */ /* 0x000fea0003800000 */
[----:B------:R-:W-:-:S04]  /*0bf0*/  LOP3.LUT P1, RZ, R16, 0x7fffffff, RZ, 0xc0, !PT ;  /* 0x7fffffff10ff7812 */ /* 0x000fc8000782c0ff */
[----:B------:R-:W-:-:S13]  /*0c00*/  PLOP3.LUT P0, PT, P0, P1, PT, 0x2f, 0xf2 ;  /* 0x0000000000f2781c */ /* 0x000fda0000702577 */
[----:B------:R-:W-:Y:S05]  /*0c10*/  @P0 BRA `(.L_x_17) ;  /* 0x0000000400000947 */ /* 0x000fea0003800000 */
[----:B------:R-:W-:Y:S02]  /*0c20*/  ISETP.GE.AND P0, PT, R17, RZ, PT ;  /* 0x000000ff1100720c */ /* 0x000fe40003f06270 */
[----:B------:R-:W-:-:S11]  /*0c30*/  ISETP.GE.AND P1, PT, R15, RZ, PT ;  /* 0x000000ff0f00720c */ /* 0x000fd60003f26270 */
[----:B------:R-:W-:Y:S01]  /*0c40*/  @P0 MOV R14, RZ ;  /* 0x000000ff000e0202 */ /* 0x000fe20000000f00 */
[----:B------:R-:W-:Y:S02]  /*0c50*/  @!P0 IMAD.MOV.U32 R14, RZ, RZ, -0x40 ;  /* 0xffffffc0ff0e8424 */ /* 0x000fe400078e00ff */
[----:B------:R-:W-:Y:S01]  /*0c60*/  @!P0 FFMA R7, R7, 1.84467440737095516160e+19, RZ ;  /* 0x5f80000007078823 */ /* 0x000fe200000000ff */
[----:B------:R-:W-:Y:S02]  /*0c70*/  @!P1 FFMA R16, R4, 1.84467440737095516160e+19, RZ ;  /* 0x5f80000004109823 */ /* 0x000fe400000000ff */
[----:B------:R-:W-:-:S07]  /*0c80*/  @!P1 IADD3 R14, PT, PT, R14, 0x40, RZ ;  /* 0x000000400e0e9810 */ /* 0x000fce0007ffe0ff */
.L_x_13:
[----:B------:R-:W-:Y:S01]  /*0c90*/  LEA R15, R13, 0xc0800000, 0x17 ;  /* 0xc08000000d0f7811 */ /* 0x000fe200078eb8ff */
[----:B------:R-:W-:Y:S01]  /*0ca0*/  VIADD R18, R18, 0xffffff81 ;  /* 0xffffff8112127836 */ /* 0x000fe20000000000 */
[----:B------:R-:W-:Y:S02]  /*0cb0*/  BSSY.RECONVERGENT B2, `(.L_x_18) ;  /* 0x0000035000027945 */ /* 0x000fe40003800200 */
[----:B------:R-:W-:Y:S01]  /*0cc0*/  IADD3 R17, PT, PT, -R15, R16, RZ ;  /* 0x000000100f117210 */ /* 0x000fe20007ffe1ff */
[----:B------:R-:W-:-:S03]  /*0cd0*/  IMAD R4, R18, -0x800000, R7 ;  /* 0xff80000012047824 */ /* 0x000fc600078e0207 */
[----:B------:R0:W1:Y:S01]  /*0ce0*/  MUFU.RCP R15, R17 ;  /* 0x00000011000f7308 */ /* 0x0000620000001000 */
[----:B------:R-:W-:Y:S01]  /*0cf0*/  FADD.FTZ R19, -R17, -RZ ;  /* 0x800000ff11137221 */ /* 0x000fe20000010100 */
[----:B0-----:R-:W-:-:S04]  /*0d00*/  IADD3 R17, PT, PT, R18, 0x7f, -R13 ;  /* 0x0000007f12117810 */ /* 0x001fc80007ffe80d */
[----:B------:R-:W-:Y:S01]  /*0d10*/  IADD3 R17, PT, PT, R17, R14, RZ ;  /* 0x0000000e11117210 */ /* 0x000fe20007ffe0ff */
[----:B-1----:R-:W-:-:S04]  /*0d20*/  FFMA R16, R15, R19, 1 ;  /* 0x3f8000000f107423 */ /* 0x002fc80000000013 */
[----:B------:R-:W-:-:S04]  /*0d30*/  FFMA R7, R15, R16, R15 ;  /* 0x000000100f077223 */ /* 0x000fc8000000000f */
[----:B------:R-:W-:-:S04]  /*0d40*/  FFMA R16, R4, R7, RZ ;  /* 0x0000000704107223 */ /* 0x000fc800000000ff */
[----:B------:R-:W-:-:S04]  /*0d50*/  FFMA R15, R19, R16, R4 ;  /* 0x00000010130f7223 */ /* 0x000fc80000000004 */
[----:B------:R-:W-:-:S04]  /*0d60*/  FFMA R16, R7, R15, R16 ;  /* 0x0000000f07107223 */ /* 0x000fc80000000010 */
[----:B------:R-:W-:-:S04]  /*0d70*/  FFMA R15, R19, R16, R4 ;  /* 0x00000010130f7223 */ /* 0x000fc80000000004 */
[----:B------:R-:W-:-:S05]  /*0d80*/  FFMA R4, R7, R15, R16 ;  /* 0x0000000f07047223 */ /* 0x000fca0000000010 */
[----:B------:R-:W-:-:S04]  /*0d90*/  SHF.R.U32.HI R13, RZ, 0x17, R4 ;  /* 0x00000017ff0d7819 */ /* 0x000fc80000011604 */
[----:B------:R-:W-:-:S04]  /*0da0*/  LOP3.LUT R13, R13, 0xff, RZ, 0xc0, !PT ;  /* 0x000000ff0d0d7812 */ /* 0x000fc800078ec0ff */
[----:B------:R-:W-:-:S05]  /*0db0*/  IADD3 R18, PT, PT, R13, R17, RZ ;  /* 0x000000110d127210 */ /* 0x000fca0007ffe0ff */
[----:B------:R-:W-:-:S05]  /*0dc0*/  VIADD R13, R18, 0xffffffff ;  /* 0xffffffff120d7836 */ /* 0x000fca0000000000 */
[----:B------:R-:W-:-:S13]  /*0dd0*/  ISETP.GE.U32.AND P0, PT, R13, 0xfe, PT ;  /* 0x000000fe0d00780c */ /* 0x000fda0003f06070 */
[----:B------:R-:W-:Y:S05]  /*0de0*/  @!P0 BRA `(.L_x_19) ;  /* 0x0000000000808947 */ /* 0x000fea0003800000 */
[----:B------:R-:W-:-:S13]  /*0df0*/  ISETP.GT.AND P0, PT, R18, 0xfe, PT ;  /* 0x000000fe1200780c */ /* 0x000fda0003f04270 */
[----:B------:R-:W-:Y:S05]  /*0e00*/  @P0 BRA `(.L_x_20) ;  /* 0x00000000006c0947 */ /* 0x000fea0003800000 */
[----:B------:R-:W-:-:S13]  /*0e10*/  ISETP.GE.AND P0, PT, R18, 0x1, PT ;  /* 0x000000011200780c */ /* 0x000fda0003f06270 */
[----:B------:R-:W-:Y:S05]  /*0e20*/  @P0 BRA `(.L_x_21) ;  /* 0x0000000000740947 */ /* 0x000fea0003800000 */
[----:B------:R-:W-:Y:S02]  /*0e30*/  ISETP.GE.AND P0, PT, R18, -0x18, PT ;  /* 0xffffffe81200780c */ /* 0x000fe40003f06270 */
[----:B------:R-:W-:-:S11]  /*0e40*/  LOP3.LUT R4, R4, 0x80000000, RZ, 0xc0, !PT ;  /* 0x8000000004047812 */ /* 0x000fd600078ec0ff */
[----:B------:R-:W-:Y:S05]  /*0e50*/  @!P0 BRA `(.L_x_21) ;  /* 0x0000000000688947 */ /* 0x000fea0003800000 */
[-CC-:B------:R-:W-:Y:S01]  /*0e60*/  FFMA.RZ R13, R7, R15.reuse, R16.reuse ;  /* 0x0000000f070d7223 */ /* 0x180fe2000000c010 */
[C---:B------:R-:W-:Y:S02]  /*0e70*/  ISETP.NE.AND P2, PT, R18.reuse, RZ, PT ;  /* 0x000000ff1200720c */ /* 0x040fe40003f45270 */
[C---:B------:R-:W-:Y:S02]  /*0e80*/  ISETP.NE.AND P1, PT, R18.reuse, RZ, PT ;  /* 0x000000ff1200720c */ /* 0x040fe40003f25270 */
[----:B------:R-:W-:Y:S01]  /*0e90*/  LOP3.LUT R14, R13, 0x7fffff, RZ, 0xc0, !PT ;  /* 0x007fffff0d0e7812 */ /* 0x000fe200078ec0ff */
[CCC-:B------:R-:W-:Y:S01]  /*0ea0*/  FFMA.RP R13, R7.reuse, R15.reuse, R16.reuse ;  /* 0x0000000f070d7223 */ /* 0x1c0fe20000008010 */
[----:B------:R-:W-:Y:S01]  /*0eb0*/  FFMA.RM R16, R7, R15, R16 ;  /* 0x0000000f07107223 */ /* 0x000fe20000004010 */
[----:B------:R-:W-:Y:S02]  /*0ec0*/  IADD3 R7, PT, PT, R18, 0x20, RZ ;  /* 0x0000002012077810 */ /* 0x000fe40007ffe0ff */
[----:B------:R-:W-:-:S02]  /*0ed0*/  LOP3.LUT R14, R14, 0x800000, RZ, 0xfc, !PT ;  /* 0x008000000e0e7812 */ /* 0x000fc400078efcff */
[----:B------:R-:W-:Y:S02]  /*0ee0*/  IADD3 R15, PT, PT, -R18, RZ, RZ ;  /* 0x000000ff120f7210 */ /* 0x000fe40007ffe1ff */
[----:B------:R-:W-:Y:S02]  /*0ef0*/  SHF.L.U32 R7, R14, R7, RZ ;  /* 0x000000070e077219 */ /* 0x000fe400000006ff */
[----:B------:R-:W-:Y:S02]  /*0f00*/  FSETP.NEU.FTZ.AND P0, PT, R13, R16, PT ;  /* 0x000000100d00720b */ /* 0x000fe40003f1d000 */
[----:B------:R-:W-:Y:S02]  /*0f10*/  SEL R13, R15, RZ, P2 ;  /* 0x000000ff0f0d7207 */ /* 0x000fe40001000000 */
[----:B------:R-:W-:Y:S02]  /*0f20*/  ISETP.NE.AND P1, PT, R7, RZ, P1 ;  /* 0x000000ff0700720c */ /* 0x000fe40000f25270 */
[----:B------:R-:W-:-:S02]  /*0f30*/  SHF.R.U32.HI R13, RZ, R13, R14 ;  /* 0x0000000dff0d7219 */ /* 0x000fc4000001160e */
[----:B------:R-:W-:Y:S02]  /*0f40*/  PLOP3.LUT P0, PT, P0, P1, PT, 0xf8, 0x8f ;  /* 0x00000000008f781c */ /* 0x000fe40000703f70 */
[----:B------:R-:W-:Y:S02]  /*0f50*/  SHF.R.U32.HI R14, RZ, 0x1, R13 ;  /* 0x00000001ff0e7819 */ /* 0x000fe4000001160d */
[----:B------:R-:W-:-:S04]  /*0f60*/  SEL R7, RZ, 0x1, !P0 ;  /* 0x00000001ff077807 */ /* 0x000fc80004000000 */
[----:B------:R-:W-:-:S04]  /*0f70*/  LOP3.LUT R16, R7, 0x1, R14, 0xf8, !PT ;  /* 0x0000000107107812 */ /* 0x000fc800078ef80e */
[----:B------:R-:W-:-:S05]  /*0f80*/  LOP3.LUT R13, R16, R13, RZ, 0xc0, !PT ;  /* 0x0000000d100d7212 */ /* 0x000fca00078ec0ff */
[----:B------:R-:W-:-:S05]  /*0f90*/  IMAD.IADD R13, R14, 0x1, R13 ;  /* 0x000000010e0d7824 */ /* 0x000fca00078e020d */
[----:B------:R-:W-:Y:S01]  /*0fa0*/  LOP3.LUT R4, R13, R4, RZ, 0xfc, !PT ;  /* 0x000000040d047212 */ /* 0x000fe200078efcff */
[----:B------:R-:W-:Y:S06]  /*0fb0*/  BRA `(.L_x_21) ;  /* 0x0000000000107947 */ /* 0x000fec0003800000 */
.L_x_20:
[----:B------:R-:W-:-:S04]  /*0fc0*/  LOP3.LUT R4, R4, 0x80000000, RZ, 0xc0, !PT ;  /* 0x8000000004047812 */ /* 0x000fc800078ec0ff */
[----:B------:R-:W-:Y:S01]  /*0fd0*/  LOP3.LUT R4, R4, 0x7f800000, RZ, 0xfc, !PT ;  /* 0x7f80000004047812 */ /* 0x000fe200078efcff */
[----:B------:R-:W-:Y:S06]  /*0fe0*/  BRA `(.L_x_21) ;  /* 0x0000000000047947 */ /* 0x000fec0003800000 */
.L_x_19:
[----:B------:R-:W-:-:S07]  /*0ff0*/  LEA R4, R17, R4, 0x17 ;  /* 0x0000000411047211 */ /* 0x000fce00078eb8ff */
.L_x_21:
[----:B------:R-:W-:Y:S05]  /*1000*/  BSYNC.RECONVERGENT B2 ;  /* 0x0000000000027941 */ /* 0x000fea0003800200 */
.L_x_18:
[----:B------:R-:W-:Y:S05]  /*1010*/  BRA `(.L_x_22) ;  /* 0x0000000000207947 */ /* 0x000fea0003800000 */
.L_x_17:
[----:B------:R-:W-:-:S04]  /*1020*/  LOP3.LUT R4, R16, 0x80000000, R7, 0x48, !PT ;  /* 0x8000000010047812 */ /* 0x000fc800078e4807 */
[----:B------:R-:W-:Y:S01]  /*1030*/  LOP3.LUT R4, R4, 0x7f800000, RZ, 0xfc, !PT ;  /* 0x7f80000004047812 */ /* 0x000fe200078efcff */
[----:B------:R-:W-:Y:S06]  /*1040*/  BRA `(.L_x_22) ;  /* 0x0000000000147947 */ /* 0x000fec0003800000 */
.L_x_16:
[----:B------:R-:W-:Y:S01]  /*1050*/  LOP3.LUT R4, R16, 0x80000000, R7, 0x48, !PT ;  /* 0x8000000010047812 */ /* 0x000fe200078e4807 */
[----:B------:R-:W-:Y:S06]  /*1060*/  BRA `(.L_x_22) ;  /* 0x00000000000c7947 */ /* 0x000fec0003800000 */
.L_x_15:
[----:B------:R-:W0:Y:S01]  /*1070*/  MUFU.RSQ R4, -QNAN ;  /* 0xffc0000000047908 */ /* 0x000e220000001400 */
[----:B------:R-:W-:Y:S05]  /*1080*/  BRA `(.L_x_22) ;  /* 0x0000000000047947 */ /* 0x000fea0003800000 */
.L_x_14:
[----:B------:R-:W-:-:S07]  /*1090*/  FADD.FTZ R4, R7, R4 ;  /* 0x0000000407047221 */ /* 0x000fce0000010000 */
.L_x_22:
[----:B------:R-:W-:Y:S05]  /*10a0*/  BSYNC.RECONVERGENT B1 ;  /* 0x0000000000017941 */ /* 0x000fea0003800200 */
.L_x_12:
[----:B------:R-:W-:-:S04]  /*10b0*/  HFMA2 R13, -RZ, RZ, 0, 0 ;  /* 0x00000000ff0d7431 */ /* 0x000fc800000001ff */
[----:B0-----:R-:W-:Y:S05]  /*10c0*/  RET.REL.NODEC R12 `(convertNV12ToRGB32FP) ;  /* 0xffffffec0ccc7950 */ /* 0x001fea0003c3ffff */
.L_x_23:
[----:B------:R-:W-:-:S00]  /*10d0*/  BRA `(.L_x_23) ;  /* 0xfffffffc00fc7947 */ /* 0x000fc0000383ffff */
[----:B------:R-:W-:-:S00]  /*10e0*/  NOP ;  /* 0x0000000000007918 */ /* 0x000fc00000000000 */
        /* <DEDUP_REMOVED lines=9> */
.L_x_25:


//--------------------- .text.convertNV12ToRGB8P  --------------------------
	.section	.text.convertNV12ToRGB8P,"ax",@progbits
	.align	128
        .global         convertNV12ToRGB8P
        .type           convertNV12ToRGB8P,@function
        .size           convertNV12ToRGB8P,(.L_x_27 - convertNV12ToRGB8P)
        .other          convertNV12ToRGB8P,@"STO_CUDA_ENTRY STV_DEFAULT"
convertNV12ToRGB8P:
.text.convertNV12ToRGB8P:
[----:B------:R-:W-:Y:S01]  /*0000*/  LDC R1, c[0x0][0x37c] ;  /* 0x0000df00ff017b82 */ /* 0x000fe20000000800 */
[----:B------:R-:W0:Y:S07]  /*0010*/  S2R R3, SR_TID.X ;  /* 0x0000000000037919 */ /* 0x000e2e0000002100 */
[----:B------:R-:W0:Y:S01]  /*0020*/  S2UR UR5, SR_CTAID.X ;  /* 0x00000000000579c3 */ /* 0x000e220000002500 */
[----:B------:R-:W1:Y:S01]  /*0030*/  LDCU UR4, c[0x0][0x394] ;  /* 0x00007280ff0477ac */ /* 0x000e620008000800 */
[----:B------:R-:W2:Y:S01]  /*0040*/  S2R R5, SR_TID.Y ;  /* 0x0000000000057919 */ /* 0x000ea20000002200 */
[----:B------:R-:W3:Y:S05]  /*0050*/  LDCU UR7, c[0x0][0x398] ;  /* 0x00007300ff0777ac */ /* 0x000eea0008000800 */
[----:B------:R-:W0:Y:S08]  /*0060*/  LDC R0, c[0x0][0x360] ;  /* 0x0000d800ff007b82 */ /* 0x000e300000000800 */
[----:B------:R-:W2:Y:S01]  /*0070*/  S2UR UR6, SR_CTAID.Y ;  /* 0x00000000000679c3 */ /* 0x000ea20000002600 */
[----:B-1----:R-:W-:-:S07]  /*0080*/  UIADD3 UR4, UPT, UPT, UR4, -0x1, URZ ;  /* 0xffffffff04047890 */ /* 0x002fce000fffe0ff */
[----:B------:R-:W2:Y:S01]  /*0090*/  LDC R2, c[0x0][0x364] ;  /* 0x0000d900ff027b82 */ /* 0x000ea20000000800 */
[----:B0-----:R-:W-:-:S04]  /*00a0*/  IMAD R0, R0, UR5, R3 ;  /* 0x0000000500007c24 */ /* 0x001fc8000f8e0203 */
[----:B------:R-:W-:Y:S02]  /*00b0*/  IMAD.SHL.U32 R0, R0, 0x2, RZ ;  /* 0x0000000200007824 */ /* 0x000fe400078e00ff */
        /* <DEDUP_REMOVED lines=12> */
[----:B------:R-:W-:Y:S01]  /*0180*/  IADD3 R6, P1, PT, R6, UR10, RZ ;  /* 0x0000000a06067c10 */ /* 0x000fe2000ff3e0ff */
[----:B------:R-:W-:Y:S02]  /*0190*/  VIADD R2, R2, 0x1 ;  /* 0x0000000102027836 */ /* 0x000fe40000000000 */
[----:B------:R-:W-:Y:S02]  /*01a0*/  IMAD.X R9, RZ, RZ, UR9, P0 ;  /* 0x00000009ff097e24 */ /* 0x000fe400080e06ff */
[----:B------:R-:W-:Y:S01]  /*01b0*/  IMAD.X R7, RZ, RZ, UR11, P1 ;  /* 0x0000000bff077e24 */ /* 0x000fe200088e06ff */
[----:B------:R-:W-:Y:S02]  /*01c0*/  IADD3 R10, P0, PT, R2, UR8, RZ ;  /* 0x00000008020a7c10 */ /* 0x000fe4000ff1e0ff */
[----:B--2---:R-:W2:Y:S04]  /*01d0*/  LDG.E.U8 R14, desc[UR4][R8.64] ;  /* 0x00000004080e7981 */ /* 0x004ea8000c1e1100 */
[----:B------:R-:W3:Y:S01]  /*01e0*/  LDG.E.U8 R6, desc[UR4][R6.64] ;  /* 0x0000000406067981 */ /* 0x000ee2000c1e1100 */
[----:B------:R-:W-:-:S05]  /*01f0*/  IMAD.X R11, RZ, RZ, UR9, P0 ;  /* 0x00000009ff0b7e24 */ /* 0x000fca00080e06ff */
[----:B------:R-:W4:Y:S01]  /*0200*/  LDG.E.U8 R10, desc[UR4][R10.64] ;  /* 0x000000040a0a7981 */ /* 0x000f22000c1e1100 */
[----:B------:R-:W-:-:S05]  /*0210*/  IADD3 R12, P0, PT, R5, UR10, RZ ;  /* 0x0000000a050c7c10 */ /* 0x000fca000ff1e0ff */
[----:B------:R-:W-:Y:S01]  /*0220*/  IMAD.X R13, RZ, RZ, UR11, P0 ;  /* 0x0000000bff0d7e24 */ /* 0x000fe200080e06ff */
[----:B------:R-:W-:Y:S01]  /*0230*/  UMOV UR6, 0x61cffeb0 ;  /* 0x61cffeb000067882 */ /* 0x000fe20000000000 */
[----:B------:R-:W-:Y:S01]  /*0240*/  UMOV UR7, 0x3ff23cbe ;  /* 0x3ff23cbe00077882 */ /* 0x000fe20000000000 */
[----:B------:R-:W0:Y:S02]  /*0250*/  LDCU.128 UR8, c[0x0][0x3a0] ;  /* 0x00007400ff0877ac */ /* 0x000e240008000c00 */
[----:B------:R-:W5:Y:S01]  /*0260*/  LDG.E.U8 R12, desc[UR4][R12.64] ;  /* 0x000000040c0c7981 */ /* 0x000f62000c1e1100 */
[----:B---3--:R-:W-:Y:S01]  /*0270*/  I2FP.F32.U32 R2, R6 ;  /* 0x0000000600027245 */ /* 0x008fe20000201000 */
[----:B--2---:R-:W-:Y:S04]  /*0280*/  I2F.F64.U16 R4, R14 ;  /* 0x0000000e00047312 */ /* 0x004fe80000101800 */
[----:B------:R-:W-:-:S04]  /*0290*/  FADD R2, R2, -128 ;  /* 0xc300000002027421 */ /* 0x000fc80000000000 */
[----:B------:R-:W1:Y:S08]  /*02a0*/  F2F.F64.F32 R6, R2 ;  /* 0x0000000200067310 */ /* 0x000e700000201800 */
[----:B----4-:R-:W2:Y:S01]  /*02b0*/  I2F.F64.U16 R8, R10 ;  /* 0x0000000a00087312 */ /* 0x010ea20000101800 */
[----:B-----5:R-:W-:Y:S01]  /*02c0*/  I2FP.F32.U32 R12, R12 ;  /* 0x0000000c000c7245 */ /* 0x020fe20000201000 */
[----:B-1----:R-:W-:-:S06]  /*02d0*/  DFMA R4, R6, UR6, R4 ;  /* 0x0000000606047c2b */ /* 0x002fcc0008000004 */
[----:B------:R-:W1:Y:S01]  /*02e0*/  I2F.U16 R15, R14 ;  /* 0x0000000e000f7306 */ /* 0x000e620000101000 */
[----:B--2---:R-:W-:Y:S01]  /*02f0*/  DFMA R8, R6, UR6, R8 ;  /* 0x0000000606087c2b */ /* 0x004fe20008000008 */
[----:B------:R-:W2:Y:S06]  /*0300*/  LDCU UR6, c[0x0][0x3b8] ;  /* 0x00007700ff0677ac */ /* 0x000eac0008000800 */
[----:B------:R-:W3:Y:S01]  /*0310*/  I2F.U16 R7, R10 ;  /* 0x0000000a00077306 */ /* 0x000ee20000101000 */
[----:B------:R-:W-:-:S07]  /*0320*/  FADD R12, R12, -128 ;  /* 0xc30000000c0c7421 */ /* 0x000fce0000000000 */
[----:B------:R-:W4:Y:S01]  /*0330*/  F2F.F32.F64 R5, R4 ;  /* 0x0000000400057310 */ /* 0x000f220000301000 */
[----:B-1----:R-:W-:-:S07]  /*0340*/  FFMA R6, R12, 2.0321099758148193359, R15 ;  /* 0x40020e170c067823 */ /* 0x002fce000000000f */
[----:B------:R3:W1:Y:S01]  /*0350*/  F2F.F32.F64 R8, R8 ;  /* 0x0000000800087310 */ /* 0x0006620000301000 */
[----:B------:R-:W-:Y:S01]  /*0360*/  FFMA R15, R12, -0.39465001225471496582, R15 ;  /* 0xbeca0f910c0f7823 */ /* 0x000fe2000000000f */
[----:B------:R-:W-:Y:S01]  /*0370*/  FMNMX R6, R6, 255, PT ;  /* 0x437f000006067809 */ /* 0x000fe20003800000 */
[----:B--2---:R-:W-:Y:S01]  /*0380*/  IMAD R16, R3, UR6, R0 ;  /* 0x0000000603107c24 */ /* 0x004fe2000f8e0200 */
[----:B------:R-:W2:Y:S01]  /*0390*/  LDCU.64 UR6, c[0x0][0x3b0] ;  /* 0x00007600ff0677ac */ /* 0x000ea20008000a00 */
[----:B------:R-:W-:Y:S01]  /*03a0*/  FFMA R15, R2, -0.58060002326965332031, R15 ;  /* 0xbf14a234020f7823 */ /* 0x000fe2000000000f */
[C-C-:B---3--:R-:W-:Y:S01]  /*03b0*/  FFMA R9, R12.reuse, -0.39465001225471496582, R7.reuse ;  /* 0xbeca0f910c097823 */ /* 0x148fe20000000007 */
[----:B------:R-:W-:Y:S01]  /*03c0*/  FMNMX R11, RZ, R6, !PT ;  /* 0x00000006ff0b7209 */ /* 0x000fe20007800000 */
[----:B------:R-:W-:Y:S02]  /*03d0*/  FFMA R7, R12, 2.0321099758148193359, R7 ;  /* 0x40020e170c077823 */ /* 0x000fe40000000007 */
[----:B------:R-:W-:Y:S01]  /*03e0*/  FFMA R9, R2, -0.58060002326965332031, R9 ;  /* 0xbf14a23402097823 */ /* 0x000fe20000000009 */
[----:B----4-:R-:W-:-:S02]  /*03f0*/  FMNMX R6, R5, 255, PT ;  /* 0x437f000005067809 */ /* 0x010fc40003800000 */
[----:B-1----:R-:W-:Y:S02]  /*0400*/  FMNMX R8, R8, 255, PT ;  /* 0x437f000008087809 */ /* 0x002fe40003800000 */
[----:B------:R-:W-:Y:S02]  /*0410*/  FMNMX R15, R15, 255, PT ;  /* 0x437f00000f0f7809 */ /* 0x000fe40003800000 */
[----:B------:R-:W-:Y:S02]  /*0420*/  FMNMX R9, R9, 255, PT ;  /* 0x437f000009097809 */ /* 0x000fe40003800000 */
[----:B------:R-:W-:Y:S02]  /*0430*/  FMNMX R6, RZ, R6, !PT ;  /* 0x00000006ff067209 */ /* 0x000fe40007800000 */
[----:B------:R-:W-:Y:S02]  /*0440*/  FMNMX R14, RZ, R8, !PT ;  /* 0x00000008ff0e7209 */ /* 0x000fe40007800000 */
[----:B------:R-:W-:Y:S01]  /*0450*/  FMNMX R3, R7, 255, PT ;  /* 0x437f000007037809 */ /* 0x000fe20003800000 */
[----:B------:R-:W-:Y:S01]  /*0460*/  VIADD R17, R16, 0x1 ;  /* 0x0000000110117836 */ /* 0x000fe20000000000 */
[----:B------:R-:W-:Y:S01]  /*0470*/  FMNMX R15, RZ, R15, !PT ;  /* 0x0000000fff0f7209 */ /* 0x000fe20007800000 */
[----:B------:R1:W3:Y:S01]  /*0480*/  F2I.U32.TRUNC.NTZ R13, R6 ;  /* 0x00000006000d7305 */ /* 0x0002e2000020f000 */
[----:B------:R-:W-:-:S02]  /*0490*/  FMNMX R0, RZ, R9, !PT ;  /* 0x00000009ff007209 */ /* 0x000fc40007800000 */
[----:B------:R-:W-:Y:S02]  /*04a0*/  FMNMX R12, RZ, R3, !PT ;  /* 0x00000003ff0c7209 */ /* 0x000fe40007800000 */
[----:B0-----:R-:W-:-:S03]  /*04b0*/  IADD3 R8, P0, PT, R16, UR8, RZ ;  /* 0x0000000810087c10 */ /* 0x001fc6000ff1e0ff */
[----:B------:R2:W0:Y:S01]  /*04c0*/  F2I.U32.TRUNC.NTZ R19, R14 ;  /* 0x0000000e00137305 */ /* 0x000422000020f000 */
[----:B------:R-:W-:Y:S01]  /*04d0*/  IADD3 R2, P1, PT, R17, UR8, RZ ;  /* 0x0000000811027c10 */ /* 0x000fe2000ff3e0ff */
[----:B------:R-:W-:Y:S01]  /*04e0*/  IMAD.X R9, RZ, RZ, UR9, P0 ;  /* 0x00000009ff097e24 */ /* 0x000fe200080e06ff */
[----:B-1----:R-:W-:-:S05]  /*04f0*/  IADD3 R6, P2, PT, R16, UR10, RZ ;  /* 0x0000000a10067c10 */ /* 0x002fca000ff5e0ff */
[----:B------:R-:W1:Y:S01]  /*0500*/  F2I.U32.TRUNC.NTZ R5, R15 ;  /* 0x0000000f00057305 */ /* 0x000e62000020f000 */
[----:B------:R-:W-:Y:S01]  /*0510*/  IADD3 R10, P3, PT, R17, UR10, RZ ;  /* 0x0000000a110a7c10 */ /* 0x000fe2000ff7e0ff */
[----:B------:R-:W-:-:S06]  /*0520*/  IMAD.X R3, RZ, RZ, UR9, P1 ;  /* 0x00000009ff037e24 */ /* 0x000fcc00088e06ff */
[----:B------:R-:W4:Y:S01]  /*0530*/  F2I.U32.TRUNC.NTZ R21, R0 ;  /* 0x0000000000157305 */ /* 0x000f22000020f000 */
[----:B--2---:R-:W-:-:S07]  /*0540*/  IADD3 R14, P0, PT, R16, UR6, RZ ;  /* 0x00000006100e7c10 */ /* 0x004fce000ff1e0ff */
[----:B------:R2:W5:Y:S01]  /*0550*/  F2I.U32.TRUNC.NTZ R4, R11 ;  /* 0x0000000b00047305 */ /* 0x000562000020f000 */
[----:B------:R-:W-:-:S07]  /*0560*/  IADD3 R16, P1, PT, R17, UR6, RZ ;  /* 0x0000000611107c10 */ /* 0x000fce000ff3e0ff */
[----:B------:R-:W5:Y:S01]  /*0570*/  F2I.U32.TRUNC.NTZ R23, R12 ;  /* 0x0000000c00177305 */ /* 0x000f62000020f000 */
[----:B------:R-:W-:Y:S02]  /*0580*/  IMAD.X R7, RZ, RZ, UR11, P2 ;  /* 0x0000000bff077e24 */ /* 0x000fe400090e06ff */
[----:B--2---:R-:W-:Y:S01]  /*0590*/  IMAD.X R11, RZ, RZ, UR11, P3 ;  /* 0x0000000bff0b7e24 */ /* 0x004fe200098e06ff */
[----:B---3--:R-:W-:Y:S01]  /*05a0*/  STG.E.U8 desc[UR4][R8.64], R13 ;  /* 0x0000000d08007986 */ /* 0x008fe2000c101104 */
[----:B------:R-:W-:Y:S02]  /*05b0*/  IMAD.X R15, RZ, RZ, UR7, P0 ;  /* 0x00000007ff0f7e24 */ /* 0x000fe400080e06ff */
[----:B------:R-:W-:Y:S01]  /*05c0*/  IMAD.X R17, RZ, RZ, UR7, P1 ;  /* 0x00000007ff117e24 */ /* 0x000fe200088e06ff */
[----:B0-----:R-:W-:Y:S04]  /*05d0*/  STG.E.U8 desc[UR4][R2.64], R19 ;  /* 0x0000001302007986 */ /* 0x001fe8000c101104 */
[----:B-1----:R-:W-:Y:S04]  /*05e0*/  STG.E.U8 desc[UR4][R6.64], R5 ;  /* 0x0000000506007986 */ /* 0x002fe8000c101104 */
[----:B----4-:R-:W-:Y:S04]  /*05f0*/  STG.E.U8 desc[UR4][R10.64], R21 ;  /* 0x000000150a007986 */ /* 0x010fe8000c101104 */
[----:B-----5:R-:W-:Y:S04]  /*0600*/  STG.E.U8 desc[UR4][R14.64], R4 ;  /* 0x000000040e007986 */ /* 0x020fe8000c101104 */
[----:B------:R-:W-:Y:S01]  /*0610*/  STG.E.U8 desc[UR4][R16.64], R23 ;  /* 0x0000001710007986 */ /* 0x000fe2000c101104 */
[----:B------:R-:W-:Y:S05]  /*0620*/  EXIT ;  /* 0x000000000000794d */ /* 0x000fea0003800000 */
.L_x_24:
        /* <DEDUP_REMOVED lines=13> */
.L_x_27:


//--------------------- .nv.shared.reserved.0     --------------------------
	.section	.nv.shared.reserved.0,"aw",@nobits
	.weak		__nv_reservedSMEM_offset_0_alias
	.size		__nv_reservedSMEM_offset_0_alias, 0, 64
	.other		__nv_reservedSMEM_offset_0_alias,@"STO_CUDA_RESERVED_SHARED STV_DEFAULT"
__nv_reservedSMEM_offset_0_alias:
	.zero		0
	.zero		64


//--------------------- .nv.constant0.convertNV12ToRGB32FP --------------------------
	.section	.nv.constant0.convertNV12ToRGB32FP,"a",@progbits
	.sectionflags	@""
	.align	4
.nv.constant0.convertNV12ToRGB32FP:
	.zero		956


//--------------------- .nv.constant0.convertNV12ToRGB8P --------------------------
	.section	.nv.constant0.convertNV12ToRGB8P,"a",@progbits
	.sectionflags	@""
	.align	4
.nv.constant0.convertNV12ToRGB8P:
	.zero		956


//--------------------- SYMBOLS --------------------------

	.type		.nv.reservedSmem.offset0,@object
	.size		.nv.reservedSmem.offset0,0x4
